//
// Generated by NVIDIA NVVM Compiler
//
// Compiler Build ID: CL-36424714
// Cuda compilation tools, release 13.0, V13.0.88
// Based on NVVM 20.0.0
//

.version 9.0
.target sm_100
.address_size 64

	// .globl	_Z28matrix_multiplication_kernelPKfS0_Pfiii
// _ZZ28matrix_multiplication_kernelPKfS0_PfiiiE2As has been demoted
// _ZZ28matrix_multiplication_kernelPKfS0_PfiiiE2Bs has been demoted

.visible .entry _Z28matrix_multiplication_kernelPKfS0_Pfiii(
	.param .u64 .ptr .align 1 _Z28matrix_multiplication_kernelPKfS0_Pfiii_param_0,
	.param .u64 .ptr .align 1 _Z28matrix_multiplication_kernelPKfS0_Pfiii_param_1,
	.param .u64 .ptr .align 1 _Z28matrix_multiplication_kernelPKfS0_Pfiii_param_2,
	.param .u32 _Z28matrix_multiplication_kernelPKfS0_Pfiii_param_3,
	.param .u32 _Z28matrix_multiplication_kernelPKfS0_Pfiii_param_4,
	.param .u32 _Z28matrix_multiplication_kernelPKfS0_Pfiii_param_5
)
{
	.reg .pred 	%p<12>;
	.reg .b32 	%r<41>;
	.reg .b32 	%f<111>;
	.reg .b64 	%rd<13>;
	// demoted variable
	.shared .align 4 .b8 _ZZ28matrix_multiplication_kernelPKfS0_PfiiiE2As[4096];
	// demoted variable
	.shared .align 4 .b8 _ZZ28matrix_multiplication_kernelPKfS0_PfiiiE2Bs[4096];
	ld.param.u64 	%rd4, [_Z28matrix_multiplication_kernelPKfS0_Pfiii_param_0];
	ld.param.u64 	%rd5, [_Z28matrix_multiplication_kernelPKfS0_Pfiii_param_1];
	ld.param.u64 	%rd6, [_Z28matrix_multiplication_kernelPKfS0_Pfiii_param_2];
	ld.param.u32 	%r23, [_Z28matrix_multiplication_kernelPKfS0_Pfiii_param_3];
	ld.param.u32 	%r24, [_Z28matrix_multiplication_kernelPKfS0_Pfiii_param_4];
	ld.param.u32 	%r25, [_Z28matrix_multiplication_kernelPKfS0_Pfiii_param_5];
	mov.u32 	%r26, %ctaid.y;
	shl.b32 	%r27, %r26, 5;
	mov.u32 	%r38, %tid.y;
	add.s32 	%r2, %r27, %r38;
	mov.u32 	%r28, %ctaid.x;
	shl.b32 	%r3, %r28, 5;
	mov.u32 	%r36, %tid.x;
	add.s32 	%r5, %r3, %r36;
	setp.lt.s32 	%p1, %r24, 1;
	mov.f32 	%f110, 0f00000000;
	@%p1 bra 	$L__BB0_7;
	shl.b32 	%r30, %r38, 7;
	mov.u32 	%r31, _ZZ28matrix_multiplication_kernelPKfS0_PfiiiE2As;
	add.s32 	%r6, %r31, %r30;
	shl.b32 	%r32, %r36, 2;
	add.s32 	%r7, %r6, %r32;
	mov.u32 	%r33, _ZZ28matrix_multiplication_kernelPKfS0_PfiiiE2Bs;
	add.s32 	%r9, %r33, %r32;
	add.s32 	%r8, %r9, %r30;
	mad.lo.s32 	%r34, %r38, %r25, %r36;
	add.s32 	%r39, %r34, %r3;
	shl.b32 	%r11, %r25, 5;
	mad.lo.s32 	%r37, %r24, %r2, %r36;
	cvta.to.global.u64 	%rd1, %rd4;
	cvta.to.global.u64 	%rd2, %rd5;
	mov.f32 	%f110, 0f00000000;
	mov.b32 	%r40, 0;
$L__BB0_2:
	setp.ge.s32 	%p2, %r2, %r23;
	mul.wide.s32 	%rd7, %r37, 4;
	add.s64 	%rd3, %rd1, %rd7;
	setp.ge.s32 	%p3, %r36, %r24;
	mov.f32 	%f108, 0f00000000;
	or.pred  	%p4, %p2, %p3;
	@%p4 bra 	$L__BB0_4;
	ld.global.nc.f32 	%f108, [%rd3];
$L__BB0_4:
	setp.ge.s32 	%p5, %r5, %r25;
	st.shared.f32 	[%r7], %f108;
	setp.ge.s32 	%p6, %r38, %r24;
	mov.f32 	%f109, 0f00000000;
	or.pred  	%p7, %p5, %p6;
	@%p7 bra 	$L__BB0_6;
	mul.wide.s32 	%rd8, %r39, 4;
	add.s64 	%rd9, %rd2, %rd8;
	ld.global.nc.f32 	%f109, [%rd9];
$L__BB0_6:
	st.shared.f32 	[%r8], %f109;
	bar.sync 	0;
	ld.shared.f32 	%f12, [%r6];
	ld.shared.f32 	%f13, [%r9];
	fma.rn.f32 	%f14, %f12, %f13, %f110;
	ld.shared.f32 	%f15, [%r6+4];
	ld.shared.f32 	%f16, [%r9+128];
	fma.rn.f32 	%f17, %f15, %f16, %f14;
	ld.shared.f32 	%f18, [%r6+8];
	ld.shared.f32 	%f19, [%r9+256];
	fma.rn.f32 	%f20, %f18, %f19, %f17;
	ld.shared.f32 	%f21, [%r6+12];
	ld.shared.f32 	%f22, [%r9+384];
	fma.rn.f32 	%f23, %f21, %f22, %f20;
	ld.shared.f32 	%f24, [%r6+16];
	ld.shared.f32 	%f25, [%r9+512];
	fma.rn.f32 	%f26, %f24, %f25, %f23;
	ld.shared.f32 	%f27, [%r6+20];
	ld.shared.f32 	%f28, [%r9+640];
	fma.rn.f32 	%f29, %f27, %f28, %f26;
	ld.shared.f32 	%f30, [%r6+24];
	ld.shared.f32 	%f31, [%r9+768];
	fma.rn.f32 	%f32, %f30, %f31, %f29;
	ld.shared.f32 	%f33, [%r6+28];
	ld.shared.f32 	%f34, [%r9+896];
	fma.rn.f32 	%f35, %f33, %f34, %f32;
	ld.shared.f32 	%f36, [%r6+32];
	ld.shared.f32 	%f37, [%r9+1024];
	fma.rn.f32 	%f38, %f36, %f37, %f35;
	ld.shared.f32 	%f39, [%r6+36];
	ld.shared.f32 	%f40, [%r9+1152];
	fma.rn.f32 	%f41, %f39, %f40, %f38;
	ld.shared.f32 	%f42, [%r6+40];
	ld.shared.f32 	%f43, [%r9+1280];
	fma.rn.f32 	%f44, %f42, %f43, %f41;
	ld.shared.f32 	%f45, [%r6+44];
	ld.shared.f32 	%f46, [%r9+1408];
	fma.rn.f32 	%f47, %f45, %f46, %f44;
	ld.shared.f32 	%f48, [%r6+48];
	ld.shared.f32 	%f49, [%r9+1536];
	fma.rn.f32 	%f50, %f48, %f49, %f47;
	ld.shared.f32 	%f51, [%r6+52];
	ld.shared.f32 	%f52, [%r9+1664];
	fma.rn.f32 	%f53, %f51, %f52, %f50;
	ld.shared.f32 	%f54, [%r6+56];
	ld.shared.f32 	%f55, [%r9+1792];
	fma.rn.f32 	%f56, %f54, %f55, %f53;
	ld.shared.f32 	%f57, [%r6+60];
	ld.shared.f32 	%f58, [%r9+1920];
	fma.rn.f32 	%f59, %f57, %f58, %f56;
	ld.shared.f32 	%f60, [%r6+64];
	ld.shared.f32 	%f61, [%r9+2048];
	fma.rn.f32 	%f62, %f60, %f61, %f59;
	ld.shared.f32 	%f63, [%r6+68];
	ld.shared.f32 	%f64, [%r9+2176];
	fma.rn.f32 	%f65, %f63, %f64, %f62;
	ld.shared.f32 	%f66, [%r6+72];
	ld.shared.f32 	%f67, [%r9+2304];
	fma.rn.f32 	%f68, %f66, %f67, %f65;
	ld.shared.f32 	%f69, [%r6+76];
	ld.shared.f32 	%f70, [%r9+2432];
	fma.rn.f32 	%f71, %f69, %f70, %f68;
	ld.shared.f32 	%f72, [%r6+80];
	ld.shared.f32 	%f73, [%r9+2560];
	fma.rn.f32 	%f74, %f72, %f73, %f71;
	ld.shared.f32 	%f75, [%r6+84];
	ld.shared.f32 	%f76, [%r9+2688];
	fma.rn.f32 	%f77, %f75, %f76, %f74;
	ld.shared.f32 	%f78, [%r6+88];
	ld.shared.f32 	%f79, [%r9+2816];
	fma.rn.f32 	%f80, %f78, %f79, %f77;
	ld.shared.f32 	%f81, [%r6+92];
	ld.shared.f32 	%f82, [%r9+2944];
	fma.rn.f32 	%f83, %f81, %f82, %f80;
	ld.shared.f32 	%f84, [%r6+96];
	ld.shared.f32 	%f85, [%r9+3072];
	fma.rn.f32 	%f86, %f84, %f85, %f83;
	ld.shared.f32 	%f87, [%r6+100];
	ld.shared.f32 	%f88, [%r9+3200];
	fma.rn.f32 	%f89, %f87, %f88, %f86;
	ld.shared.f32 	%f90, [%r6+104];
	ld.shared.f32 	%f91, [%r9+3328];
	fma.rn.f32 	%f92, %f90, %f91, %f89;
	ld.shared.f32 	%f93, [%r6+108];
	ld.shared.f32 	%f94, [%r9+3456];
	fma.rn.f32 	%f95, %f93, %f94, %f92;
	ld.shared.f32 	%f96, [%r6+112];
	ld.shared.f32 	%f97, [%r9+3584];
	fma.rn.f32 	%f98, %f96, %f97, %f95;
	ld.shared.f32 	%f99, [%r6+116];
	ld.shared.f32 	%f100, [%r9+3712];
	fma.rn.f32 	%f101, %f99, %f100, %f98;
	ld.shared.f32 	%f102, [%r6+120];
	ld.shared.f32 	%f103, [%r9+3840];
	fma.rn.f32 	%f104, %f102, %f103, %f101;
	ld.shared.f32 	%f105, [%r6+124];
	ld.shared.f32 	%f106, [%r9+3968];
	fma.rn.f32 	%f110, %f105, %f106, %f104;
	bar.sync 	0;
	add.s32 	%r40, %r40, 32;
	add.s32 	%r39, %r39, %r11;
	add.s32 	%r38, %r38, 32;
	add.s32 	%r37, %r37, 32;
	add.s32 	%r36, %r36, 32;
	setp.lt.s32 	%p8, %r40, %r24;
	@%p8 bra 	$L__BB0_2;
$L__BB0_7:
	setp.ge.s32 	%p9, %r2, %r23;
	setp.ge.s32 	%p10, %r5, %r25;
	or.pred  	%p11, %p9, %p10;
	@%p11 bra 	$L__BB0_9;
	mad.lo.s32 	%r35, %r25, %r2, %r5;
	cvta.to.global.u64 	%rd10, %rd6;
	mul.wide.s32 	%rd11, %r35, 4;
	add.s64 	%rd12, %rd10, %rd11;
	st.global.f32 	[%rd12], %f110;
$L__BB0_9:
	ret;

}


// ===== COMPILED SASS (sm_100) =====

	.target	sm_100

	.elftype	@"ET_EXEC"


//--------------------- .note.nv.tkinfo           --------------------------
	.section	.note.nv.tkinfo,"",@"SHT_NOTE"
	.sectionflags	@"SHF_NOTE_NV_TKINFO"
	.tkinfo
        /*0018*/ 	.word	0x00000002
        /*0030*/ 	.string	""
        /*0030*/ 	.string	"ptxas"
        /*0030*/ 	.string	"Cuda compilation tools, release 13.0, V13.0.88"
        /*0030*/ 	.string	"Build cuda_13.0.r13.0/compiler.36424714_0"
        /*0030*/ 	.string	"-arch sm_100 -m 64 "



//--------------------- .note.nv.cuinfo           --------------------------
	.section	.note.nv.cuinfo,"",@"SHT_NOTE"
	.sectionflags	@"SHF_NOTE_NV_CUINFO"
        /*0018*/ 	.short	0x0002
        /*001a*/ 	.short	0x0064
        /*001c*/ 	.short	0x0082
	.zero		2


//--------------------- .nv.info                  --------------------------
	.section	.nv.info,"",@"SHT_CUDA_INFO"
	.align	4


	//----- nvinfo : EIATTR_REGCOUNT
	.align		4
        /*0000*/ 	.byte	0x04, 0x2f
        /*0002*/ 	.short	(.L_1 - .L_0)
	.align		4
.L_0:
        /*0004*/ 	.word	index@(_Z28matrix_multiplication_kernelPKfS0_Pfiii)
        /*0008*/ 	.word	0x00000020


	//----- nvinfo : EIATTR_FRAME_SIZE
	.align		4
.L_1:
        /*000c*/ 	.byte	0x04, 0x11
        /*000e*/ 	.short	(.L_3 - .L_2)
	.align		4
.L_2:
        /*0010*/ 	.word	index@(_Z28matrix_multiplication_kernelPKfS0_Pfiii)
        /*0014*/ 	.word	0x00000000


	//----- nvinfo : EIATTR_MIN_STACK_SIZE
	.align		4
.L_3:
        /*0018*/ 	.byte	0x04, 0x12
        /*001a*/ 	.short	(.L_5 - .L_4)
	.align		4
.L_4:
        /*001c*/ 	.word	index@(_Z28matrix_multiplication_kernelPKfS0_Pfiii)
        /*0020*/ 	.word	0x00000000
.L_5:


//--------------------- .nv.compat                --------------------------
	.section	.nv.compat,"",@"SHT_CUDA_COMPAT_INFO"
	.align	4
        /*0000*/ 	.byte	0x02, 0x09, 0x00, 0x00, 0x02, 0x02, 0x01, 0x00, 0x02, 0x05, 0x05, 0x00, 0x03, 0x07, 0x01, 0x01
        /*0010*/ 	.byte	0x02, 0x03, 0x00, 0x00, 0x02, 0x06, 0x01, 0x00, 0x04, 0x0b, 0x08, 0x00, 0x09, 0x00, 0x00, 0x00
        /*0020*/ 	.byte	0x00, 0x00, 0x00, 0x00


//--------------------- .nv.info._Z28matrix_multiplication_kernelPKfS0_Pfiii --------------------------
	.section	.nv.info._Z28matrix_multiplication_kernelPKfS0_Pfiii,"",@"SHT_CUDA_INFO"
	.sectionflags	@""
	.align	4


	//----- nvinfo : EIATTR_CUDA_API_VERSION
	.align		4
        /*0000*/ 	.byte	0x04, 0x37
        /*0002*/ 	.short	(.L_7 - .L_6)
.L_6:
        /*0004*/ 	.word	0x00000082


	//----- nvinfo : EIATTR_KPARAM_INFO
	.align		4
.L_7:
        /*0008*/ 	.byte	0x04, 0x17
        /*000a*/ 	.short	(.L_9 - .L_8)
.L_8:
        /*000c*/ 	.word	0x00000000
        /*0010*/ 	.short	0x0005
        /*0012*/ 	.short	0x0020
        /*0014*/ 	.byte	0x00, 0xf0, 0x11, 0x00


	//----- nvinfo : EIATTR_KPARAM_INFO
	.align		4
.L_9:
        /*0018*/ 	.byte	0x04, 0x17
        /*001a*/ 	.short	(.L_11 - .L_10)
.L_10:
        /*001c*/ 	.word	0x00000000
        /*0020*/ 	.short	0x0004
        /*0022*/ 	.short	0x001c
        /*0024*/ 	.byte	0x00, 0xf0, 0x11, 0x00


	//----- nvinfo : EIATTR_KPARAM_INFO
	.align		4
.L_11:
        /*0028*/ 	.byte	0x04, 0x17
        /*002a*/ 	.short	(.L_13 - .L_12)
.L_12:
        /*002c*/ 	.word	0x00000000
        /*0030*/ 	.short	0x0003
        /*0032*/ 	.short	0x0018
        /*0034*/ 	.byte	0x00, 0xf0, 0x11, 0x00


	//----- nvinfo : EIATTR_KPARAM_INFO
	.align		4
.L_13:
        /*0038*/ 	.byte	0x04, 0x17
        /*003a*/ 	.short	(.L_15 - .L_14)
.L_14:
        /*003c*/ 	.word	0x00000000
        /*0040*/ 	.short	0x0002
        /*0042*/ 	.short	0x0010
        /*0044*/ 	.byte	0x00, 0xf5, 0x21, 0x00


	//----- nvinfo : EIATTR_KPARAM_INFO
	.align		4
.L_15:
        /*0048*/ 	.byte	0x04, 0x17
        /*004a*/ 	.short	(.L_17 - .L_16)
.L_16:
        /*004c*/ 	.word	0x00000000
        /*0050*/ 	.short	0x0001
        /*0052*/ 	.short	0x0008
        /*0054*/ 	.byte	0x00, 0xf5, 0x21, 0x00


	//----- nvinfo : EIATTR_KPARAM_INFO
	.align		4
.L_17:
        /*0058*/ 	.byte	0x04, 0x17
        /*005a*/ 	.short	(.L_19 - .L_18)
.L_18:
        /*005c*/ 	.word	0x00000000
        /*0060*/ 	.short	0x0000
        /*0062*/ 	.short	0x0000
        /*0064*/ 	.byte	0x00, 0xf5, 0x21, 0x00


	//----- nvinfo : EIATTR_SPARSE_MMA_MASK
	.align		4
.L_19:
        /*0068*/ 	.byte	0x03, 0x50
        /*006a*/ 	.short	0x0000


	//----- nvinfo : EIATTR_MAXREG_COUNT
	.align		4
        /*006c*/ 	.byte	0x03, 0x1b
        /*006e*/ 	.short	0x00ff


	//----- nvinfo : EIATTR_NUM_BARRIERS
	.align		4
        /*0070*/ 	.byte	0x02, 0x4c
        /*0072*/ 	.byte	0x01
	.zero		1


	//----- nvinfo : EIATTR_MERCURY_ISA_VERSION
	.align		4
        /*0074*/ 	.byte	0x03, 0x5f
        /*0076*/ 	.short	0x0101


	//----- nvinfo : EIATTR_VRC_CTA_INIT_COUNT
	.align		4
        /*0078*/ 	.byte	0x02, 0x4a
	.zero		1
	.zero		1


	//----- nvinfo : EIATTR_EXIT_INSTR_OFFSETS
	.align		4
        /*007c*/ 	.byte	0x04, 0x1c
        /*007e*/ 	.short	(.L_21 - .L_20)


	//   ....[0]....
.L_20:
        /*0080*/ 	.word	0x00000800


	//   ....[1]....
        /*0084*/ 	.word	0x00000850


	//----- nvinfo : EIATTR_CBANK_PARAM_SIZE
	.align		4
.L_21:
        /*0088*/ 	.byte	0x03, 0x19
        /*008a*/ 	.short	0x0024


	//----- nvinfo : EIATTR_PARAM_CBANK
	.align		4
        /*008c*/ 	.byte	0x04, 0x0a
        /*008e*/ 	.short	(.L_23 - .L_22)
	.align		4
.L_22:
        /*0090*/ 	.word	index@(.nv.constant0._Z28matrix_multiplication_kernelPKfS0_Pfiii)
        /*0094*/ 	.short	0x0380
        /*0096*/ 	.short	0x0024


	//----- nvinfo : EIATTR_SW_WAR
	.align		4
.L_23:
        /*0098*/ 	.byte	0x04, 0x36
        /*009a*/ 	.short	(.L_25 - .L_24)
.L_24:
        /*009c*/ 	.word	0x00000008
.L_25:


//--------------------- .nv.callgraph             --------------------------
	.section	.nv.callgraph,"",@"SHT_CUDA_CALLGRAPH"
	.align	4
	.sectionentsize	8
	.align		4
        /*0000*/ 	.word	0x00000000
	.align		4
        /*0004*/ 	.word	0xffffffff
	.align		4
        /*0008*/ 	.word	0x00000000
	.align		4
        /*000c*/ 	.word	0xfffffffe
	.align		4
        /*0010*/ 	.word	0x00000000
	.align		4
        /*0014*/ 	.word	0xfffffffd
	.align		4
        /*0018*/ 	.word	0x00000000
	.align		4
        /*001c*/ 	.word	0xfffffffc


//--------------------- .text._Z28matrix_multiplication_kernelPKfS0_Pfiii --------------------------
	.section	.text._Z28matrix_multiplication_kernelPKfS0_Pfiii,"ax",@progbits
	.align	128
        .global         _Z28matrix_multiplication_kernelPKfS0_Pfiii
        .type           _Z28matrix_multiplication_kernelPKfS0_Pfiii,@function
        .size           _Z28matrix_multiplication_kernelPKfS0_Pfiii,(.L_x_3 - _Z28matrix_multiplication_kernelPKfS0_Pfiii)
        .other          _Z28matrix_multiplication_kernelPKfS0_Pfiii,@"STO_CUDA_ENTRY STV_DEFAULT"
_Z28matrix_multiplication_kernelPKfS0_Pfiii:
.text._Z28matrix_multiplication_kernelPKfS0_Pfiii:
[----:B------:R-:W-:Y:S01]  /*0000*/  LDC R1, c[0x0][0x37c] ;  /* 0x0000df00ff017b82 */ /* 0x000fe20000000800 */
[----:B------:R-:W0:Y:S01]  /*0010*/  S2R R18, SR_CTAID.Y ;  /* 0x0000000000127919 */ /* 0x000e220000002600 */
[----:B------:R-:W1:Y:S01]  /*0020*/  LDCU UR7, c[0x0][0x39c] ;  /* 0x00007380ff0777ac */ /* 0x000e620008000800 */
[----:B------:R-:W-:Y:S01]  /*0030*/  HFMA2 R23, -RZ, RZ, 0, 0 ;  /* 0x00000000ff177431 */ /* 0x000fe200000001ff */
[----:B------:R-:W0:Y:S01]  /*0040*/  S2R R17, SR_TID.Y ;  /* 0x0000000000117919 */ /* 0x000e220000002200 */
[----:B------:R-:W2:Y:S01]  /*0050*/  LDCU UR11, c[0x0][0x3a0] ;  /* 0x00007400ff0b77ac */ /* 0x000ea20008000800 */
[----:B------:R-:W3:Y:S01]  /*0060*/  S2R R2, SR_CTAID.X ;  /* 0x0000000000027919 */ /* 0x000ee20000002500 */
[----:B------:R-:W4:Y:S01]  /*0070*/  LDCU.64 UR8, c[0x0][0x358] ;  /* 0x00006b00ff0877ac */ /* 0x000f220008000a00 */
[----:B------:R-:W3:Y:S01]  /*0080*/  S2R R16, SR_TID.X ;  /* 0x0000000000107919 */ /* 0x000ee20000002100 */
[----:B-1----:R-:W-:Y:S01]  /*0090*/  UISETP.GE.AND UP0, UPT, UR7, 0x1, UPT ;  /* 0x000000010700788c */ /* 0x002fe2000bf06270 */
[----:B0-----:R-:W-:-:S02]  /*00a0*/  LEA R18, R18, R17, 0x5 ;  /* 0x0000001112127211 */ /* 0x001fc400078e28ff */
[----:B---3--:R-:W-:-:S06]  /*00b0*/  LEA R19, R2, R16, 0x5 ;  /* 0x0000001002137211 */ /* 0x008fcc00078e28ff */
[----:B--2-4-:R-:W-:Y:S05]  /*00c0*/  BRA.U !UP0, `(.L_x_0) ;  /* 0x0000000508c07547 */ /* 0x014fea000b800000 */
[----:B------:R-:W0:Y:S01]  /*00d0*/  S2UR UR6, SR_CgaCtaId ;  /* 0x00000000000679c3 */ /* 0x000e220000008800 */
[----:B------:R-:W1:Y:S01]  /*00e0*/  LDCU UR10, c[0x0][0x3a0] ;  /* 0x00007400ff0a77ac */ /* 0x000e620008000800 */
[----:B------:R-:W-:Y:S01]  /*00f0*/  MOV R23, RZ ;  /* 0x000000ff00177202 */ /* 0x000fe20000000f00 */
[----:B------:R-:W-:Y:S01]  /*0100*/  IMAD R6, R18, UR7, R16 ;  /* 0x0000000712067c24 */ /* 0x000fe2000f8e0210 */
[----:B------:R-:W-:Y:S01]  /*0110*/  UMOV UR4, 0x400 ;  /* 0x0000040000047882 */ /* 0x000fe20000000000 */
[----:B------:R-:W2:Y:S03]  /*0120*/  LDCU.64 UR12, c[0x0][0x398] ;  /* 0x00007300ff0c77ac */ /* 0x000ea60008000a00 */
[----:B------:R-:W3:Y:S01]  /*0130*/  LDC R0, c[0x0][0x3a0] ;  /* 0x0000e800ff007b82 */ /* 0x000ee20000000800 */
[----:B------:R-:W-:-:S07]  /*0140*/  UIADD3 UR5, UPT, UPT, UR4, 0x1000, URZ ;  /* 0x0000100004057890 */ /* 0x000fce000fffe0ff */
[----:B------:R-:W4:Y:S01]  /*0150*/  LDC.64 R20, c[0x0][0x380] ;  /* 0x0000e000ff147b82 */ /* 0x000f220000000a00 */
[----:B-1----:R-:W-:Y:S01]  /*0160*/  IMAD R7, R17, UR10, R16 ;  /* 0x0000000a11077c24 */ /* 0x002fe2000f8e0210 */
[----:B0-----:R-:W-:-:S04]  /*0170*/  ULEA UR4, UR6, UR4, 0x18 ;  /* 0x0000000406047291 */ /* 0x001fc8000f8ec0ff */
[----:B------:R-:W-:Y:S01]  /*0180*/  LEA R7, R2, R7, 0x5 ;  /* 0x0000000702077211 */ /* 0x000fe200078e28ff */
[----:B------:R-:W-:Y:S01]  /*0190*/  ULEA UR5, UR6, UR5, 0x18 ;  /* 0x0000000506057291 */ /* 0x000fe2000f8ec0ff */
[----:B------:R-:W-:Y:S01]  /*01a0*/  LEA R5, R17, UR4, 0x7 ;  /* 0x0000000411057c11 */ /* 0x000fe2000f8e38ff */
[----:B------:R-:W-:-:S04]  /*01b0*/  UMOV UR4, URZ ;  /* 0x000000ff00047c82 */ /* 0x000fc80008000000 */
[C---:B------:R-:W-:Y:S02]  /*01c0*/  LEA R3, R16.reuse, UR5, 0x2 ;  /* 0x0000000510037c11 */ /* 0x040fe4000f8e10ff */
[----:B------:R-:W-:Y:S02]  /*01d0*/  LEA R4, R16, R5, 0x2 ;  /* 0x0000000510047211 */ /* 0x000fe400078e10ff */
[----:B--2---:R-:W-:-:S07]  /*01e0*/  LEA R2, R17, R3, 0x7 ;  /* 0x0000000311027211 */ /* 0x004fce00078e38ff */
.L_x_1:
[----:B------:R-:W-:Y:S01]  /*01f0*/  ISETP.GE.AND P0, PT, R17, UR13, PT ;  /* 0x0000000d11007c0c */ /* 0x000fe2000bf06270 */
[----:B------:R-:W-:Y:S01]  /*0200*/  HFMA2 R29, -RZ, RZ, 0, 0 ;  /* 0x00000000ff1d7431 */ /* 0x000fe200000001ff */
[----:B------:R-:W-:Y:S01]  /*0210*/  ISETP.GE.AND P1, PT, R16, UR13, PT ;  /* 0x0000000d10007c0c */ /* 0x000fe2000bf26270 */
[----:B----4-:R-:W-:Y:S01]  /*0220*/  IMAD.WIDE R8, R6, 0x4, R20 ;  /* 0x0000000406087825 */ /* 0x010fe200078e0214 */
[----:B---3--:R-:W-:Y:S02]  /*0230*/  ISETP.GE.OR P0, PT, R19, R0, P0 ;  /* 0x000000001300720c */ /* 0x008fe40000706670 */
[----:B------:R-:W-:Y:S02]  /*0240*/  ISETP.GE.OR P1, PT, R18, UR12, P1 ;  /* 0x0000000c12007c0c */ /* 0x000fe40008f26670 */
[----:B------:R-:W-:-:S09]  /*0250*/  MOV R27, RZ ;  /* 0x000000ff001b7202 */ /* 0x000fd20000000f00 */
[----:B------:R-:W0:Y:S02]  /*0260*/  @!P0 LDC.64 R10, c[0x0][0x388] ;  /* 0x0000e200ff0a8b82 */ /* 0x000e240000000a00 */
[----:B------:R-:W2:Y:S01]  /*0270*/  @!P1 LDG.E.CONSTANT R27, desc[UR8][R8.64] ;  /* 0x00000008081b9981 */ /* 0x000ea2000c1e9900 */
[----:B0-----:R-:W-:-:S05]  /*0280*/  @!P0 IMAD.WIDE R10, R7, 0x4, R10 ;  /* 0x00000004070a8825 */ /* 0x001fca00078e020a */
[----:B------:R-:W3:Y:S04]  /*0290*/  @!P0 LDG.E.CONSTANT R29, desc[UR8][R10.64] ;  /* 0x000000080a1d8981 */ /* 0x000ee8000c1e9900 */
[----:B--2---:R-:W-:Y:S04]  /*02a0*/  STS [R4], R27 ;  /* 0x0000001b04007388 */ /* 0x004fe80000000800 */
[----:B---3--:R-:W-:Y:S01]  /*02b0*/  STS [R2], R29 ;  /* 0x0000001d02007388 */ /* 0x008fe20000000800 */
[----:B------:R-:W-:Y:S06]  /*02c0*/  BAR.SYNC.DEFER_BLOCKING 0x0 ;  /* 0x0000000000007b1d */ /* 0x000fec0000010000 */
[----:B------:R-:W-:Y:S04]  /*02d0*/  LDS R22, [R3] ;  /* 0x0000000003167984 */ /* 0x000fe80000000800 */
[----:B------:R-:W0:Y:S04]  /*02e0*/  LDS.128 R12, [R5] ;  /* 0x00000000050c7984 */ /* 0x000e280000000c00 */
[----:B------:R-:W1:Y:S04]  /*02f0*/  LDS R26, [R3+0x80] ;  /* 0x00008000031a7984 */ /* 0x000e680000000800 */
[----:B------:R-:W2:Y:S04]  /*0300*/  LDS R25, [R3+0x100] ;  /* 0x0001000003197984 */ /* 0x000ea80000000800 */
[----:B------:R-:W3:Y:S04]  /*0310*/  LDS R24, [R3+0x180] ;  /* 0x0001800003187984 */ /* 0x000ee80000000800 */
[----:B------:R-:W-:Y:S01]  /*0320*/  LDS.128 R8, [R5+0x10] ;  /* 0x0000100005087984 */ /* 0x000fe20000000c00 */
[----:B0-----:R-:W-:-:S03]  /*0330*/  FFMA R12, R12, R22, R23 ;  /* 0x000000160c0c7223 */ /* 0x001fc60000000017 */
[----:B------:R-:W0:Y:S01]  /*0340*/  LDS R23, [R3+0x200] ;  /* 0x0002000003177984 */ /* 0x000e220000000800 */
[----:B-1----:R-:W-:-:S03]  /*0350*/  FFMA R12, R26, R13, R12 ;  /* 0x0000000d1a0c7223 */ /* 0x002fc6000000000c */
[----:B------:R-:W1:Y:S01]  /*0360*/  LDS R22, [R3+0x280] ;  /* 0x0002800003167984 */ /* 0x000e620000000800 */
[----:B--2---:R-:W-:-:S03]  /*0370*/  FFMA R13, R25, R14, R12 ;  /* 0x0000000e190d7223 */ /* 0x004fc6000000000c */
[----:B------:R-:W2:Y:S01]  /*0380*/  LDS R25, [R3+0x300] ;  /* 0x0003000003197984 */ /* 0x000ea20000000800 */
[----:B---3--:R-:W-:-:S03]  /*0390*/  FFMA R13, R24, R15, R13 ;  /* 0x0000000f180d7223 */ /* 0x008fc6000000000d */
[----:B------:R-:W3:Y:S04]  /*03a0*/  LDS R24, [R3+0x380] ;  /* 0x0003800003187984 */ /* 0x000ee80000000800 */
[----:B------:R-:W-:Y:S01]  /*03b0*/  LDS R26, [R3+0xb80] ;  /* 0x000b8000031a7984 */ /* 0x000fe20000000800 */
[----:B0-----:R-:W-:-:S03]  /*03c0*/  FFMA R27, R8, R23, R13 ;  /* 0x00000017081b7223 */ /* 0x001fc6000000000d */
[----:B------:R-:W-:Y:S04]  /*03d0*/  LDS R23, [R3+0x400] ;  /* 0x0004000003177984 */ /* 0x000fe80000000800 */
[----:B------:R-:W0:Y:S01]  /*03e0*/  LDS.128 R12, [R5+0x20] ;  /* 0x00002000050c7984 */ /* 0x000e220000000c00 */
[----:B-1----:R-:W-:-:S03]  /*03f0*/  FFMA R8, R22, R9, R27 ;  /* 0x0000000916087223 */ /* 0x002fc6000000001b */
[----:B------:R-:W1:Y:S01]  /*0400*/  LDS R22, [R3+0x480] ;  /* 0x0004800003167984 */ /* 0x000e620000000800 */
[----:B--2---:R-:W-:-:S03]  /*0410*/  FFMA R9, R25, R10, R8 ;  /* 0x0000000a19097223 */ /* 0x004fc60000000008 */
[----:B------:R-:W2:Y:S01]  /*0420*/  LDS R25, [R3+0x500] ;  /* 0x0005000003197984 */ /* 0x000ea20000000800 */
[----:B---3--:R-:W-:-:S03]  /*0430*/  FFMA R9, R24, R11, R9 ;  /* 0x0000000b18097223 */ /* 0x008fc60000000009 */
[----:B------:R-:W3:Y:S01]  /*0440*/  LDS R24, [R3+0x580] ;  /* 0x0005800003187984 */ /* 0x000ee20000000800 */
        /* <DEDUP_REMOVED lines=26> */
[----:B------:R-:W-:Y:S04]  /*05f0*/  LDS R27, [R3+0xc00] ;  /* 0x000c0000031b7984 */ /* 0x000fe80000000800 */
[----:B------:R-:W-:Y:S01]  /*0600*/  LDS R24, [R3+0xc80] ;  /* 0x000c800003187984 */ /* 0x000fe20000000800 */
[----:B0-----:R-:W-:-:S03]  /*0610*/  FFMA R23, R8, R23, R13 ;  /* 0x0000001708177223 */ /* 0x001fc6000000000d */
[----:B------:R-:W0:Y:S01]  /*0620*/  LDS.128 R12, [R5+0x60] ;  /* 0x00006000050c7984 */ /* 0x000e220000000c00 */
[----:B-1----:R-:W-:-:S03]  /*0630*/  FFMA R22, R22, R9, R23 ;  /* 0x0000000916167223 */ /* 0x002fc60000000017 */
[----:B------:R-:W1:Y:S01]  /*0640*/  LDS R23, [R3+0xd00] ;  /* 0x000d000003177984 */ /* 0x000e620000000800 */
[----:B--2---:R-:W-:-:S03]  /*0650*/  FFMA R25, R25, R10, R22 ;  /* 0x0000000a19197223 */ /* 0x004fc60000000016 */
[----:B------:R-:W2:Y:S01]  /*0660*/  LDS R22, [R3+0xd80] ;  /* 0x000d800003167984 */ /* 0x000ea20000000800 */
[----:B------:R-:W-:-:S03]  /*0670*/  FFMA R11, R26, R11, R25 ;  /* 0x0000000b1a0b7223 */ /* 0x000fc60000000019 */
[----:B------:R-:W-:Y:S01]  /*0680*/  LDS R25, [R3+0xe00] ;  /* 0x000e000003197984 */ /* 0x000fe20000000800 */
[----:B0-----:R-:W-:-:S03]  /*0690*/  FFMA R27, R12, R27, R11 ;  /* 0x0000001b0c1b7223 */ /* 0x001fc6000000000b */
[----:B------:R-:W0:Y:S01]  /*06a0*/  LDS.128 R8, [R5+0x70] ;  /* 0x0000700005087984 */ /* 0x000e220000000c00 */
[----:B------:R-:W-:-:S03]  /*06b0*/  FFMA R24, R24, R13, R27 ;  /* 0x0000000d18187223 */ /* 0x000fc6000000001b */
[----:B------:R-:W3:Y:S04]  /*06c0*/  LDS R27, [R3+0xe80] ;  /* 0x000e8000031b7984 */ /* 0x000ee80000000800 */
[----:B------:R-:W4:Y:S04]  /*06d0*/  LDS R13, [R3+0xf00] ;  /* 0x000f0000030d7984 */ /* 0x000f280000000800 */
[----:B------:R-:W5:Y:S01]  /*06e0*/  LDS R12, [R3+0xf80] ;  /* 0x000f8000030c7984 */ /* 0x000f620000000800 */
[----:B-1----:R-:W-:Y:S01]  /*06f0*/  FFMA R23, R23, R14, R24 ;  /* 0x0000000e17177223 */ /* 0x002fe20000000018 */
[----:B------:R-:W-:-:S03]  /*0700*/  UIADD3 UR4, UPT, UPT, UR4, 0x20, URZ ;  /* 0x0000002004047890 */ /* 0x000fc6000fffe0ff */
[----:B--2---:R-:W-:Y:S01]  /*0710*/  FFMA R15, R22, R15, R23 ;  /* 0x0000000f160f7223 */ /* 0x004fe20000000017 */
[----:B------:R-:W-:Y:S01]  /*0720*/  UISETP.GE.AND UP0, UPT, UR4, UR13, UPT ;  /* 0x0000000d0400728c */ /* 0x000fe2000bf06270 */
[----:B------:R-:W-:Y:S02]  /*0730*/  IADD3 R17, PT, PT, R17, 0x20, RZ ;  /* 0x0000002011117810 */ /* 0x000fe40007ffe0ff */
[----:B------:R-:W-:Y:S02]  /*0740*/  IADD3 R6, PT, PT, R6, 0x20, RZ ;  /* 0x0000002006067810 */ /* 0x000fe40007ffe0ff */
[----:B------:R-:W-:Y:S02]  /*0750*/  IADD3 R16, PT, PT, R16, 0x20, RZ ;  /* 0x0000002010107810 */ /* 0x000fe40007ffe0ff */
[----:B------:R-:W-:Y:S01]  /*0760*/  LEA R7, R0, R7, 0x5 ;  /* 0x0000000700077211 */ /* 0x000fe200078e28ff */
[----:B0-----:R-:W-:-:S04]  /*0770*/  FFMA R8, R8, R25, R15 ;  /* 0x0000001908087223 */ /* 0x001fc8000000000f */
[----:B---3--:R-:W-:-:S04]  /*0780*/  FFMA R8, R27, R9, R8 ;  /* 0x000000091b087223 */ /* 0x008fc80000000008 */
[----:B----4-:R-:W-:-:S04]  /*0790*/  FFMA R13, R13, R10, R8 ;  /* 0x0000000a0d0d7223 */ /* 0x010fc80000000008 */
[----:B-----5:R-:W-:Y:S01]  /*07a0*/  FFMA R23, R12, R11, R13 ;  /* 0x0000000b0c177223 */ /* 0x020fe2000000000d */
[----:B------:R-:W-:Y:S06]  /*07b0*/  BAR.SYNC.DEFER_BLOCKING 0x0 ;  /* 0x0000000000007b1d */ /* 0x000fec0000010000 */
[----:B------:R-:W-:Y:S05]  /*07c0*/  BRA.U !UP0, `(.L_x_1) ;  /* 0xfffffff908887547 */ /* 0x000fea000b83ffff */
.L_x_0:
[----:B------:R-:W0:Y:S01]  /*07d0*/  LDCU UR4, c[0x0][0x398] ;  /* 0x00007300ff0477ac */ /* 0x000e220008000800 */
[----:B------:R-:W-:-:S04]  /*07e0*/  ISETP.GE.AND P0, PT, R19, UR11, PT ;  /* 0x0000000b13007c0c */ /* 0x000fc8000bf06270 */
[----:B0-----:R-:W-:-:S13]  /*07f0*/  ISETP.GE.OR P0, PT, R18, UR4, P0 ;  /* 0x0000000412007c0c */ /* 0x001fda0008706670 */
[----:B------:R-:W-:Y:S05]  /*0800*/  @P0 EXIT ;  /* 0x000000000000094d */ /* 0x000fea0003800000 */
[----:B------:R-:W0:Y:S01]  /*0810*/  LDC.64 R2, c[0x0][0x390] ;  /* 0x0000e400ff027b82 */ /* 0x000e220000000a00 */
[----:B------:R-:W-:-:S04]  /*0820*/  IMAD R19, R18, UR11, R19 ;  /* 0x0000000b12137c24 */ /* 0x000fc8000f8e0213 */
[----:B0-----:R-:W-:-:S05]  /*0830*/  IMAD.WIDE R2, R19, 0x4, R2 ;  /* 0x0000000413027825 */ /* 0x001fca00078e0202 */
[----:B------:R-:W-:Y:S01]  /*0840*/  STG.E desc[UR8][R2.64], R23 ;  /* 0x0000001702007986 */ /* 0x000fe2000c101908 */
[----:B------:R-:W-:Y:S05]  /*0850*/  EXIT ;  /* 0x000000000000794d */ /* 0x000fea0003800000 */
.L_x_2:
[----:B------:R-:W-:-:S00]  /*0860*/  BRA `(.L_x_2) ;  /* 0xfffffffc00fc7947 */ /* 0x000fc0000383ffff */
[----:B------:R-:W-:-:S00]  /*0870*/  NOP ;  /* 0x0000000000007918 */ /* 0x000fc00000000000 */
        /* <DEDUP_REMOVED lines=8> */
.L_x_3:


//--------------------- .nv.shared._Z28matrix_multiplication_kernelPKfS0_Pfiii --------------------------
	.section	.nv.shared._Z28matrix_multiplication_kernelPKfS0_Pfiii,"aw",@nobits
	.sectionflags	@""
	.align	4
.nv.shared._Z28matrix_multiplication_kernelPKfS0_Pfiii:
	.zero		9216


//--------------------- .nv.shared.reserved.0     --------------------------
	.section	.nv.shared.reserved.0,"aw",@nobits
	.weak		__nv_reservedSMEM_offset_0_alias
	.size		__nv_reservedSMEM_offset_0_alias, 0, 64
	.other		__nv_reservedSMEM_offset_0_alias,@"STO_CUDA_RESERVED_SHARED STV_DEFAULT"
__nv_reservedSMEM_offset_0_alias:
	.zero		0
	.zero		64


//--------------------- .nv.constant0._Z28matrix_multiplication_kernelPKfS0_Pfiii --------------------------
	.section	.nv.constant0._Z28matrix_multiplication_kernelPKfS0_Pfiii,"a",@progbits
	.sectionflags	@""
	.align	4
.nv.constant0._Z28matrix_multiplication_kernelPKfS0_Pfiii:
	.zero		932


//--------------------- SYMBOLS --------------------------

	.type		.nv.reservedSmem.offset0,@object
	.size		.nv.reservedSmem.offset0,0x4
	.type		.nv.reservedSmem.cap,@object
	.size		.nv.reservedSmem.cap,0x4
